//
// Generated by NVIDIA NVVM Compiler
//
// Compiler Build ID: CL-36424714
// Cuda compilation tools, release 13.0, V13.0.88
// Based on NVVM 20.0.0
//

.version 9.0
.target sm_100
.address_size 64

	// .globl	_Z15mass_search_GPUPcS_Piiii
.global .align 4 .b8 precalc_xorwow_matrix[102400];
.global .align 4 .b8 precalc_xorwow_offset_matrix[102400];
.global .align 4 .b8 mrg32k3aM1[2304];
.global .align 4 .b8 mrg32k3aM2[2304];
.global .align 4 .b8 mrg32k3aM1SubSeq[2016];
.global .align 4 .b8 mrg32k3aM2SubSeq[2016];
.global .align 4 .b8 mrg32k3aM1Seq[2304];
.global .align 4 .b8 mrg32k3aM2Seq[2304];
.const .align 8 .b8 __cr_lgamma_table[72];

.visible .entry _Z15mass_search_GPUPcS_Piiii(
	.param .u64 .ptr .align 1 _Z15mass_search_GPUPcS_Piiii_param_0,
	.param .u64 .ptr .align 1 _Z15mass_search_GPUPcS_Piiii_param_1,
	.param .u64 .ptr .align 1 _Z15mass_search_GPUPcS_Piiii_param_2,
	.param .u32 _Z15mass_search_GPUPcS_Piiii_param_3,
	.param .u32 _Z15mass_search_GPUPcS_Piiii_param_4,
	.param .u32 _Z15mass_search_GPUPcS_Piiii_param_5
)
{
	.local .align 2 .b8 	__local_depot0[2];
	.reg .b64 	%SP;
	.reg .b64 	%SPL;
	.reg .pred 	%p<33>;
	.reg .b16 	%rs<93>;
	.reg .b32 	%r<90>;
	.reg .b64 	%rd<63>;

	mov.u64 	%SPL, __local_depot0;
	ld.param.u64 	%rd26, [_Z15mass_search_GPUPcS_Piiii_param_0];
	ld.param.u64 	%rd25, [_Z15mass_search_GPUPcS_Piiii_param_1];
	ld.param.u64 	%rd27, [_Z15mass_search_GPUPcS_Piiii_param_2];
	ld.param.u32 	%r32, [_Z15mass_search_GPUPcS_Piiii_param_3];
	ld.param.u32 	%r33, [_Z15mass_search_GPUPcS_Piiii_param_5];
	cvta.to.global.u64 	%rd1, %rd26;
	cvta.to.global.u64 	%rd2, %rd27;
	add.u64 	%rd3, %SPL, 0;
	mov.u32 	%r34, %ctaid.y;
	mov.u32 	%r35, %ntid.y;
	mov.u32 	%r36, %tid.y;
	mad.lo.s32 	%r1, %r34, %r35, %r36;
	setp.lt.s32 	%p1, %r33, 1;
	@%p1 bra 	$L__BB0_53;
	mul.lo.s32 	%r2, %r33, %r1;
	and.b32  	%r3, %r33, 15;
	setp.lt.u32 	%p2, %r33, 16;
	mov.b32 	%r80, 0;
	@%p2 bra 	$L__BB0_4;
	and.b32  	%r80, %r33, 2147483632;
	neg.s32 	%r84, %r80;
	cvt.u64.u32 	%rd29, %r2;
	add.s64 	%rd30, %rd29, %rd1;
	add.s64 	%rd61, %rd30, 7;
	add.s64 	%rd60, %rd3, 8;
$L__BB0_3:
	.pragma "nounroll";
	ld.global.u8 	%rs26, [%rd61+-7];
	ld.global.u8 	%rs27, [%rd61+-6];
	st.local.v2.u8 	[%rd60+-8], {%rs26, %rs27};
	ld.global.u8 	%rs28, [%rd61+-5];
	ld.global.u8 	%rs29, [%rd61+-4];
	st.local.v2.u8 	[%rd60+-6], {%rs28, %rs29};
	ld.global.u8 	%rs30, [%rd61+-3];
	ld.global.u8 	%rs31, [%rd61+-2];
	st.local.v2.u8 	[%rd60+-4], {%rs30, %rs31};
	ld.global.u8 	%rs32, [%rd61+-1];
	ld.global.u8 	%rs33, [%rd61];
	st.local.v2.u8 	[%rd60+-2], {%rs32, %rs33};
	ld.global.u8 	%rs34, [%rd61+1];
	ld.global.u8 	%rs35, [%rd61+2];
	st.local.v2.u8 	[%rd60], {%rs34, %rs35};
	ld.global.u8 	%rs36, [%rd61+3];
	ld.global.u8 	%rs37, [%rd61+4];
	st.local.v2.u8 	[%rd60+2], {%rs36, %rs37};
	ld.global.u8 	%rs38, [%rd61+5];
	ld.global.u8 	%rs39, [%rd61+6];
	st.local.v2.u8 	[%rd60+4], {%rs38, %rs39};
	ld.global.u8 	%rs40, [%rd61+7];
	ld.global.u8 	%rs41, [%rd61+8];
	st.local.v2.u8 	[%rd60+6], {%rs40, %rs41};
	add.s32 	%r84, %r84, 16;
	add.s64 	%rd61, %rd61, 16;
	add.s64 	%rd60, %rd60, 16;
	setp.eq.s32 	%p3, %r84, 0;
	@%p3 bra 	$L__BB0_4;
	bra.uni 	$L__BB0_3;
$L__BB0_4:
	setp.eq.s32 	%p4, %r3, 0;
	@%p4 bra 	$L__BB0_13;
	and.b32  	%r7, %r33, 7;
	setp.lt.u32 	%p5, %r3, 8;
	@%p5 bra 	$L__BB0_7;
	add.s32 	%r38, %r80, %r2;
	cvt.u64.u32 	%rd31, %r38;
	add.s64 	%rd32, %rd1, %rd31;
	ld.global.u8 	%rs42, [%rd32];
	cvt.u64.u32 	%rd33, %r80;
	add.s64 	%rd34, %rd3, %rd33;
	st.local.u8 	[%rd34], %rs42;
	cvt.u64.u32 	%rd35, %r2;
	add.s64 	%rd36, %rd33, %rd35;
	add.s64 	%rd37, %rd1, %rd36;
	ld.global.u8 	%rs43, [%rd37+1];
	st.local.u8 	[%rd34+1], %rs43;
	ld.global.u8 	%rs44, [%rd37+2];
	st.local.u8 	[%rd34+2], %rs44;
	ld.global.u8 	%rs45, [%rd37+3];
	st.local.u8 	[%rd34+3], %rs45;
	ld.global.u8 	%rs46, [%rd37+4];
	st.local.u8 	[%rd34+4], %rs46;
	ld.global.u8 	%rs47, [%rd37+5];
	st.local.u8 	[%rd34+5], %rs47;
	ld.global.u8 	%rs48, [%rd37+6];
	st.local.u8 	[%rd34+6], %rs48;
	ld.global.u8 	%rs49, [%rd37+7];
	st.local.u8 	[%rd34+7], %rs49;
	add.s32 	%r80, %r80, 8;
$L__BB0_7:
	setp.eq.s32 	%p6, %r7, 0;
	@%p6 bra 	$L__BB0_13;
	and.b32  	%r10, %r33, 3;
	setp.lt.u32 	%p7, %r7, 4;
	@%p7 bra 	$L__BB0_10;
	add.s32 	%r39, %r80, %r2;
	cvt.u64.u32 	%rd38, %r39;
	add.s64 	%rd39, %rd1, %rd38;
	ld.global.u8 	%rs50, [%rd39];
	cvt.u64.u32 	%rd40, %r80;
	add.s64 	%rd41, %rd3, %rd40;
	st.local.u8 	[%rd41], %rs50;
	cvt.u64.u32 	%rd42, %r2;
	add.s64 	%rd43, %rd40, %rd42;
	add.s64 	%rd44, %rd1, %rd43;
	ld.global.u8 	%rs51, [%rd44+1];
	st.local.u8 	[%rd41+1], %rs51;
	ld.global.u8 	%rs52, [%rd44+2];
	st.local.u8 	[%rd41+2], %rs52;
	ld.global.u8 	%rs53, [%rd44+3];
	st.local.u8 	[%rd41+3], %rs53;
	add.s32 	%r80, %r80, 4;
$L__BB0_10:
	setp.eq.s32 	%p8, %r10, 0;
	@%p8 bra 	$L__BB0_13;
	cvt.u64.u32 	%rd45, %r80;
	add.s64 	%rd59, %rd3, %rd45;
	add.s32 	%r40, %r80, %r2;
	cvt.u64.u32 	%rd46, %r40;
	add.s64 	%rd58, %rd1, %rd46;
	neg.s32 	%r83, %r10;
$L__BB0_12:
	.pragma "nounroll";
	ld.global.u8 	%rs54, [%rd58];
	st.local.u8 	[%rd59], %rs54;
	add.s64 	%rd59, %rd59, 1;
	add.s64 	%rd58, %rd58, 1;
	add.s32 	%r83, %r83, 1;
	setp.ne.s32 	%p9, %r83, 0;
	@%p9 bra 	$L__BB0_12;
$L__BB0_13:
	mov.u32 	%r42, %tid.x;
	mov.u32 	%r43, %ntid.x;
	mov.u32 	%r44, %ctaid.x;
	mad.lo.s32 	%r45, %r44, %r43, %r42;
	cvt.s64.s32 	%rd47, %r45;
	cvta.to.global.u64 	%rd48, %rd25;
	add.s64 	%rd12, %rd48, %rd47;
	mad.lo.s32 	%r16, %r32, %r1, %r45;
	and.b32  	%r17, %r33, 7;
	setp.lt.u32 	%p10, %r33, 8;
	mov.b32 	%r87, 0;
	@%p10 bra 	$L__BB0_32;
	and.b32  	%r87, %r33, 2147483640;
	neg.s32 	%r86, %r87;
	add.s64 	%rd62, %rd3, 3;
	mov.u32 	%r85, %r16;
$L__BB0_15:
	.pragma "nounroll";
	ld.local.u8 	%rs55, [%rd62+-3];
	ld.global.u8 	%rs83, [%rd12];
	setp.ne.s16 	%p11, %rs55, %rs83;
	mul.wide.s32 	%rd49, %r85, 4;
	add.s64 	%rd19, %rd2, %rd49;
	@%p11 bra 	$L__BB0_17;
	ld.global.u32 	%r46, [%rd19];
	add.s32 	%r47, %r46, -1;
	st.global.u32 	[%rd19], %r47;
	ld.global.u8 	%rs83, [%rd12];
$L__BB0_17:
	ld.local.u8 	%rs56, [%rd62+-2];
	setp.ne.s16 	%p12, %rs56, %rs83;
	@%p12 bra 	$L__BB0_19;
	ld.global.u32 	%r48, [%rd19+-4];
	add.s32 	%r49, %r48, -1;
	st.global.u32 	[%rd19+-4], %r49;
	ld.global.u8 	%rs83, [%rd12];
$L__BB0_19:
	ld.local.u8 	%rs58, [%rd62+-1];
	setp.ne.s16 	%p13, %rs58, %rs83;
	@%p13 bra 	$L__BB0_21;
	ld.global.u32 	%r50, [%rd19+-8];
	add.s32 	%r51, %r50, -1;
	st.global.u32 	[%rd19+-8], %r51;
	ld.global.u8 	%rs83, [%rd12];
$L__BB0_21:
	ld.local.u8 	%rs60, [%rd62];
	setp.ne.s16 	%p14, %rs60, %rs83;
	@%p14 bra 	$L__BB0_23;
	ld.global.u32 	%r52, [%rd19+-12];
	add.s32 	%r53, %r52, -1;
	st.global.u32 	[%rd19+-12], %r53;
	ld.global.u8 	%rs83, [%rd12];
$L__BB0_23:
	ld.local.u8 	%rs62, [%rd62+1];
	setp.ne.s16 	%p15, %rs62, %rs83;
	@%p15 bra 	$L__BB0_25;
	ld.global.u32 	%r54, [%rd19+-16];
	add.s32 	%r55, %r54, -1;
	st.global.u32 	[%rd19+-16], %r55;
	ld.global.u8 	%rs83, [%rd12];
$L__BB0_25:
	ld.local.u8 	%rs64, [%rd62+2];
	setp.ne.s16 	%p16, %rs64, %rs83;
	@%p16 bra 	$L__BB0_27;
	ld.global.u32 	%r56, [%rd19+-20];
	add.s32 	%r57, %r56, -1;
	st.global.u32 	[%rd19+-20], %r57;
	ld.global.u8 	%rs83, [%rd12];
$L__BB0_27:
	ld.local.u8 	%rs66, [%rd62+3];
	setp.ne.s16 	%p17, %rs66, %rs83;
	@%p17 bra 	$L__BB0_29;
	ld.global.u32 	%r58, [%rd19+-24];
	add.s32 	%r59, %r58, -1;
	st.global.u32 	[%rd19+-24], %r59;
	ld.global.u8 	%rs83, [%rd12];
$L__BB0_29:
	ld.local.u8 	%rs68, [%rd62+4];
	setp.ne.s16 	%p18, %rs68, %rs83;
	@%p18 bra 	$L__BB0_31;
	ld.global.u32 	%r60, [%rd19+-28];
	add.s32 	%r61, %r60, -1;
	st.global.u32 	[%rd19+-28], %r61;
$L__BB0_31:
	add.s32 	%r86, %r86, 8;
	add.s32 	%r85, %r85, -8;
	add.s64 	%rd62, %rd62, 8;
	setp.ne.s32 	%p19, %r86, 0;
	@%p19 bra 	$L__BB0_15;
$L__BB0_32:
	setp.eq.s32 	%p20, %r17, 0;
	@%p20 bra 	$L__BB0_53;
	and.b32  	%r27, %r33, 3;
	setp.lt.u32 	%p21, %r17, 4;
	@%p21 bra 	$L__BB0_43;
	cvt.u64.u32 	%rd50, %r87;
	add.s64 	%rd21, %rd3, %rd50;
	ld.local.u8 	%rs70, [%rd21];
	ld.global.u8 	%rs90, [%rd12];
	setp.ne.s16 	%p22, %rs70, %rs90;
	sub.s32 	%r62, %r16, %r87;
	mul.wide.s32 	%rd51, %r62, 4;
	add.s64 	%rd22, %rd2, %rd51;
	@%p22 bra 	$L__BB0_36;
	ld.global.u32 	%r63, [%rd22];
	add.s32 	%r64, %r63, -1;
	st.global.u32 	[%rd22], %r64;
	ld.global.u8 	%rs90, [%rd12];
$L__BB0_36:
	ld.local.u8 	%rs71, [%rd21+1];
	setp.ne.s16 	%p23, %rs71, %rs90;
	@%p23 bra 	$L__BB0_38;
	ld.global.u32 	%r65, [%rd22+-4];
	add.s32 	%r66, %r65, -1;
	st.global.u32 	[%rd22+-4], %r66;
	ld.global.u8 	%rs90, [%rd12];
$L__BB0_38:
	ld.local.u8 	%rs73, [%rd21+2];
	setp.ne.s16 	%p24, %rs73, %rs90;
	@%p24 bra 	$L__BB0_40;
	ld.global.u32 	%r67, [%rd22+-8];
	add.s32 	%r68, %r67, -1;
	st.global.u32 	[%rd22+-8], %r68;
	ld.global.u8 	%rs90, [%rd12];
$L__BB0_40:
	ld.local.u8 	%rs75, [%rd21+3];
	setp.ne.s16 	%p25, %rs75, %rs90;
	@%p25 bra 	$L__BB0_42;
	ld.global.u32 	%r69, [%rd22+-12];
	add.s32 	%r70, %r69, -1;
	st.global.u32 	[%rd22+-12], %r70;
$L__BB0_42:
	add.s32 	%r87, %r87, 4;
$L__BB0_43:
	setp.eq.s32 	%p26, %r27, 0;
	@%p26 bra 	$L__BB0_53;
	setp.eq.s32 	%p27, %r27, 1;
	@%p27 bra 	$L__BB0_50;
	cvt.u64.u32 	%rd52, %r87;
	add.s64 	%rd23, %rd3, %rd52;
	ld.local.u8 	%rs77, [%rd23];
	ld.global.u8 	%rs92, [%rd12];
	setp.ne.s16 	%p28, %rs77, %rs92;
	sub.s32 	%r71, %r16, %r87;
	mul.wide.s32 	%rd53, %r71, 4;
	add.s64 	%rd24, %rd2, %rd53;
	@%p28 bra 	$L__BB0_47;
	ld.global.u32 	%r72, [%rd24];
	add.s32 	%r73, %r72, -1;
	st.global.u32 	[%rd24], %r73;
	ld.global.u8 	%rs92, [%rd12];
$L__BB0_47:
	ld.local.u8 	%rs78, [%rd23+1];
	setp.ne.s16 	%p29, %rs78, %rs92;
	@%p29 bra 	$L__BB0_49;
	ld.global.u32 	%r74, [%rd24+-4];
	add.s32 	%r75, %r74, -1;
	st.global.u32 	[%rd24+-4], %r75;
$L__BB0_49:
	add.s32 	%r87, %r87, 2;
$L__BB0_50:
	and.b32  	%r76, %r33, 1;
	setp.eq.b32 	%p30, %r76, 1;
	not.pred 	%p31, %p30;
	@%p31 bra 	$L__BB0_53;
	cvt.u64.u32 	%rd54, %r87;
	add.s64 	%rd55, %rd3, %rd54;
	ld.local.u8 	%rs80, [%rd55];
	ld.global.u8 	%rs81, [%rd12];
	setp.ne.s16 	%p32, %rs80, %rs81;
	@%p32 bra 	$L__BB0_53;
	sub.s32 	%r77, %r16, %r87;
	mul.wide.s32 	%rd56, %r77, 4;
	add.s64 	%rd57, %rd2, %rd56;
	ld.global.u32 	%r78, [%rd57];
	add.s32 	%r79, %r78, -1;
	st.global.u32 	[%rd57], %r79;
$L__BB0_53:
	ret;

}


// ===== COMPILED SASS (sm_100) =====

	.target	sm_100

	.elftype	@"ET_EXEC"


//--------------------- .note.nv.tkinfo           --------------------------
	.section	.note.nv.tkinfo,"",@"SHT_NOTE"
	.sectionflags	@"SHF_NOTE_NV_TKINFO"
	.tkinfo
        /*0018*/ 	.word	0x00000002
        /*0030*/ 	.string	""
        /*0030*/ 	.string	"ptxas"
        /*0030*/ 	.string	"Cuda compilation tools, release 13.0, V13.0.88"
        /*0030*/ 	.string	"Build cuda_13.0.r13.0/compiler.36424714_0"
        /*0030*/ 	.string	"-arch sm_100 -m 64 "



//--------------------- .note.nv.cuinfo           --------------------------
	.section	.note.nv.cuinfo,"",@"SHT_NOTE"
	.sectionflags	@"SHF_NOTE_NV_CUINFO"
        /*0018*/ 	.short	0x0002
        /*001a*/ 	.short	0x0064
        /*001c*/ 	.short	0x0082
	.zero		2


//--------------------- .nv.info                  --------------------------
	.section	.nv.info,"",@"SHT_CUDA_INFO"
	.align	4


	//----- nvinfo : EIATTR_REGCOUNT
	.align		4
        /*0000*/ 	.byte	0x04, 0x2f
        /*0002*/ 	.short	(.L_10 - .L_9)
	.align		4
.L_9:
        /*0004*/ 	.word	index@(_Z15mass_search_GPUPcS_Piiii)
        /*0008*/ 	.word	0x0000001b


	//----- nvinfo : EIATTR_FRAME_SIZE
	.align		4
.L_10:
        /*000c*/ 	.byte	0x04, 0x11
        /*000e*/ 	.short	(.L_12 - .L_11)
	.align		4
.L_11:
        /*0010*/ 	.word	index@(_Z15mass_search_GPUPcS_Piiii)
        /*0014*/ 	.word	0x00000008


	//----- nvinfo : EIATTR_MIN_STACK_SIZE
	.align		4
.L_12:
        /*0018*/ 	.byte	0x04, 0x12
        /*001a*/ 	.short	(.L_14 - .L_13)
	.align		4
.L_13:
        /*001c*/ 	.word	index@(_Z15mass_search_GPUPcS_Piiii)
        /*0020*/ 	.word	0x00000008
.L_14:


//--------------------- .nv.compat                --------------------------
	.section	.nv.compat,"",@"SHT_CUDA_COMPAT_INFO"
	.align	4
        /*0000*/ 	.byte	0x02, 0x09, 0x00, 0x00, 0x02, 0x02, 0x01, 0x00, 0x02, 0x05, 0x05, 0x00, 0x03, 0x07, 0x01, 0x01
        /*0010*/ 	.byte	0x02, 0x03, 0x00, 0x00, 0x02, 0x06, 0x01, 0x00, 0x04, 0x0b, 0x08, 0x00, 0x09, 0x00, 0x00, 0x00
        /*0020*/ 	.byte	0x00, 0x00, 0x00, 0x00


//--------------------- .nv.info._Z15mass_search_GPUPcS_Piiii --------------------------
	.section	.nv.info._Z15mass_search_GPUPcS_Piiii,"",@"SHT_CUDA_INFO"
	.sectionflags	@""
	.align	4


	//----- nvinfo : EIATTR_CUDA_API_VERSION
	.align		4
        /*0000*/ 	.byte	0x04, 0x37
        /*0002*/ 	.short	(.L_16 - .L_15)
.L_15:
        /*0004*/ 	.word	0x00000082


	//----- nvinfo : EIATTR_KPARAM_INFO
	.align		4
.L_16:
        /*0008*/ 	.byte	0x04, 0x17
        /*000a*/ 	.short	(.L_18 - .L_17)
.L_17:
        /*000c*/ 	.word	0x00000000
        /*0010*/ 	.short	0x0005
        /*0012*/ 	.short	0x0020
        /*0014*/ 	.byte	0x00, 0xf0, 0x11, 0x00


	//----- nvinfo : EIATTR_KPARAM_INFO
	.align		4
.L_18:
        /*0018*/ 	.byte	0x04, 0x17
        /*001a*/ 	.short	(.L_20 - .L_19)
.L_19:
        /*001c*/ 	.word	0x00000000
        /*0020*/ 	.short	0x0004
        /*0022*/ 	.short	0x001c
        /*0024*/ 	.byte	0x00, 0xf0, 0x11, 0x00


	//----- nvinfo : EIATTR_KPARAM_INFO
	.align		4
.L_20:
        /*0028*/ 	.byte	0x04, 0x17
        /*002a*/ 	.short	(.L_22 - .L_21)
.L_21:
        /*002c*/ 	.word	0x00000000
        /*0030*/ 	.short	0x0003
        /*0032*/ 	.short	0x0018
        /*0034*/ 	.byte	0x00, 0xf0, 0x11, 0x00


	//----- nvinfo : EIATTR_KPARAM_INFO
	.align		4
.L_22:
        /*0038*/ 	.byte	0x04, 0x17
        /*003a*/ 	.short	(.L_24 - .L_23)
.L_23:
        /*003c*/ 	.word	0x00000000
        /*0040*/ 	.short	0x0002
        /*0042*/ 	.short	0x0010
        /*0044*/ 	.byte	0x00, 0xf5, 0x21, 0x00


	//----- nvinfo : EIATTR_KPARAM_INFO
	.align		4
.L_24:
        /*0048*/ 	.byte	0x04, 0x17
        /*004a*/ 	.short	(.L_26 - .L_25)
.L_25:
        /*004c*/ 	.word	0x00000000
        /*0050*/ 	.short	0x0001
        /*0052*/ 	.short	0x0008
        /*0054*/ 	.byte	0x00, 0xf5, 0x21, 0x00


	//----- nvinfo : EIATTR_KPARAM_INFO
	.align		4
.L_26:
        /*0058*/ 	.byte	0x04, 0x17
        /*005a*/ 	.short	(.L_28 - .L_27)
.L_27:
        /*005c*/ 	.word	0x00000000
        /*0060*/ 	.short	0x0000
        /*0062*/ 	.short	0x0000
        /*0064*/ 	.byte	0x00, 0xf5, 0x21, 0x00


	//----- nvinfo : EIATTR_SPARSE_MMA_MASK
	.align		4
.L_28:
        /*0068*/ 	.byte	0x03, 0x50
        /*006a*/ 	.short	0x0000


	//----- nvinfo : EIATTR_MAXREG_COUNT
	.align		4
        /*006c*/ 	.byte	0x03, 0x1b
        /*006e*/ 	.short	0x00ff


	//----- nvinfo : EIATTR_MERCURY_ISA_VERSION
	.align		4
        /*0070*/ 	.byte	0x03, 0x5f
        /*0072*/ 	.short	0x0101


	//----- nvinfo : EIATTR_VRC_CTA_INIT_COUNT
	.align		4
        /*0074*/ 	.byte	0x02, 0x4a
	.zero		1
	.zero		1


	//----- nvinfo : EIATTR_EXIT_INSTR_OFFSETS
	.align		4
        /*0078*/ 	.byte	0x04, 0x1c
        /*007a*/ 	.short	(.L_30 - .L_29)


	//   ....[0]....
.L_29:
        /*007c*/ 	.word	0x00000070


	//   ....[1]....
        /*0080*/ 	.word	0x00000d10


	//   ....[2]....
        /*0084*/ 	.word	0x00000fa0


	//   ....[3]....
        /*0088*/ 	.word	0x00001140


	//   ....[4]....
        /*008c*/ 	.word	0x00001190


	//   ....[5]....
        /*0090*/ 	.word	0x00001200


	//----- nvinfo : EIATTR_CRS_STACK_SIZE
	.align		4
.L_30:
        /*0094*/ 	.byte	0x04, 0x1e
        /*0096*/ 	.short	(.L_32 - .L_31)
.L_31:
        /*0098*/ 	.word	0x00000000


	//----- nvinfo : EIATTR_CBANK_PARAM_SIZE
	.align		4
.L_32:
        /*009c*/ 	.byte	0x03, 0x19
        /*009e*/ 	.short	0x0024


	//----- nvinfo : EIATTR_PARAM_CBANK
	.align		4
        /*00a0*/ 	.byte	0x04, 0x0a
        /*00a2*/ 	.short	(.L_34 - .L_33)
	.align		4
.L_33:
        /*00a4*/ 	.word	index@(.nv.constant0._Z15mass_search_GPUPcS_Piiii)
        /*00a8*/ 	.short	0x0380
        /*00aa*/ 	.short	0x0024


	//----- nvinfo : EIATTR_SW_WAR
	.align		4
.L_34:
        /*00ac*/ 	.byte	0x04, 0x36
        /*00ae*/ 	.short	(.L_36 - .L_35)
.L_35:
        /*00b0*/ 	.word	0x00000008
.L_36:


//--------------------- .nv.callgraph             --------------------------
	.section	.nv.callgraph,"",@"SHT_CUDA_CALLGRAPH"
	.align	4
	.sectionentsize	8
	.align		4
        /*0000*/ 	.word	0x00000000
	.align		4
        /*0004*/ 	.word	0xffffffff
	.align		4
        /*0008*/ 	.word	0x00000000
	.align		4
        /*000c*/ 	.word	0xfffffffe
	.align		4
        /*0010*/ 	.word	0x00000000
	.align		4
        /*0014*/ 	.word	0xfffffffd
	.align		4
        /*0018*/ 	.word	0x00000000
	.align		4
        /*001c*/ 	.word	0xfffffffc


//--------------------- .nv.constant4             --------------------------
	.section	.nv.constant4,"a",@progbits
	.align	8
	.align		8
.nv.constant4:
        /*0000*/ 	.dword	precalc_xorwow_matrix
	.align		8
        /*0008*/ 	.dword	precalc_xorwow_offset_matrix
	.align		8
        /*0010*/ 	.dword	mrg32k3aM1
	.align		8
        /*0018*/ 	.dword	mrg32k3aM2
	.align		8
        /*0020*/ 	.dword	mrg32k3aM1SubSeq
	.align		8
        /*0028*/ 	.dword	mrg32k3aM2SubSeq
	.align		8
        /*0030*/ 	.dword	mrg32k3aM1Seq
	.align		8
        /*0038*/ 	.dword	mrg32k3aM2Seq


//--------------------- .nv.constant3             --------------------------
	.section	.nv.constant3,"a",@progbits
	.align	8
.nv.constant3:
	.type		__cr_lgamma_table,@object
	.size		__cr_lgamma_table,(.L_8 - __cr_lgamma_table)
__cr_lgamma_table:
        /*0000*/ 	.byte	0x00, 0x00, 0x00, 0x00, 0x00, 0x00, 0x00, 0x00, 0x00, 0x00, 0x00, 0x00, 0x00, 0x00, 0x00, 0x00
        /*0010*/ 	.byte	0xef, 0x39, 0xfa, 0xfe, 0x42, 0x2e, 0xe6, 0x3f, 0x02, 0x20, 0x2a, 0xfa, 0x0b, 0xab, 0xfc, 0x3f
        /*0020*/ 	.byte	0xf9, 0x2c, 0x92, 0x7c, 0xa7, 0x6c, 0x09, 0x40, 0xc9, 0x79, 0x44, 0x3c, 0x64, 0x26, 0x13, 0x40
        /*0030*/ 	.byte	0xca, 0x01, 0xcf, 0x3a, 0x27, 0x51, 0x1a, 0x40, 0x30, 0xcc, 0x2d, 0xf3, 0xe1, 0x0c, 0x21, 0x40
        /*0040*/ 	.byte	0x0d, 0xb7, 0xfc, 0x82, 0x8e, 0x35, 0x25, 0x40
.L_8:


//--------------------- .text._Z15mass_search_GPUPcS_Piiii --------------------------
	.section	.text._Z15mass_search_GPUPcS_Piiii,"ax",@progbits
	.align	128
        .global         _Z15mass_search_GPUPcS_Piiii
        .type           _Z15mass_search_GPUPcS_Piiii,@function
        .size           _Z15mass_search_GPUPcS_Piiii,(.L_x_15 - _Z15mass_search_GPUPcS_Piiii)
        .other          _Z15mass_search_GPUPcS_Piiii,@"STO_CUDA_ENTRY STV_DEFAULT"
_Z15mass_search_GPUPcS_Piiii:
.text._Z15mass_search_GPUPcS_Piiii:
[----:B------:R-:W0:Y:S08]  /*0000*/  LDC R1, c[0x0][0x37c] ;  /* 0x0000df00ff017b82 */ /* 0x000e300000000800 */
[----:B------:R-:W1:Y:S01]  /*0010*/  LDC R7, c[0x0][0x3a0] ;  /* 0x0000e800ff077b82 */ /* 0x000e620000000800 */
[----:B------:R-:W2:Y:S01]  /*0020*/  S2R R3, SR_TID.Y ;  /* 0x0000000000037919 */ /* 0x000ea20000002200 */
[----:B0-----:R-:W-:-:S06]  /*0030*/  VIADD R1, R1, 0xfffffff8 ;  /* 0xfffffff801017836 */ /* 0x001fcc0000000000 */
[----:B------:R-:W0:Y:S08]  /*0040*/  LDC R4, c[0x0][0x364] ;  /* 0x0000d900ff047b82 */ /* 0x000e300000000800 */
[----:B------:R-:W3:Y:S01]  /*0050*/  S2UR UR4, SR_CTAID.Y ;  /* 0x00000000000479c3 */ /* 0x000ee20000002600 */
[----:B-1----:R-:W-:-:S13]  /*0060*/  ISETP.GE.AND P0, PT, R7, 0x1, PT ;  /* 0x000000010700780c */ /* 0x002fda0003f06270 */
[----:B--23--:R-:W-:Y:S05]  /*0070*/  @!P0 EXIT ;  /* 0x000000000000894d */ /* 0x00cfea0003800000 */
[C---:B------:R-:W-:Y:S01]  /*0080*/  ISETP.GE.U32.AND P1, PT, R7.reuse, 0x10, PT ;  /* 0x000000100700780c */ /* 0x040fe20003f26070 */
[----:B0-----:R-:W-:Y:S01]  /*0090*/  IMAD R4, R4, UR4, R3 ;  /* 0x0000000404047c24 */ /* 0x001fe2000f8e0203 */
[----:B------:R-:W-:Y:S01]  /*00a0*/  LOP3.LUT R24, R7, 0xf, RZ, 0xc0, !PT ;  /* 0x0000000f07187812 */ /* 0x000fe200078ec0ff */
[----:B------:R-:W0:Y:S01]  /*00b0*/  LDCU.64 UR6, c[0x0][0x358] ;  /* 0x00006b00ff0677ac */ /* 0x000e220008000a00 */
[----:B------:R-:W-:Y:S02]  /*00c0*/  IMAD.MOV.U32 R0, RZ, RZ, RZ ;  /* 0x000000ffff007224 */ /* 0x000fe400078e00ff */
[----:B------:R-:W-:Y:S01]  /*00d0*/  ISETP.NE.AND P0, PT, R24, RZ, PT ;  /* 0x000000ff1800720c */ /* 0x000fe20003f05270 */
[----:B------:R-:W-:-:S06]  /*00e0*/  IMAD R5, R4, R7, RZ ;  /* 0x0000000704057224 */ /* 0x000fcc00078e02ff */
[----:B------:R-:W-:Y:S06]  /*00f0*/  @!P1 BRA `(.L_x_0) ;  /* 0x0000000000ac9947 */ /* 0x000fec0003800000 */
[----:B------:R-:W1:Y:S01]  /*0100*/  LDCU.64 UR4, c[0x0][0x380] ;  /* 0x00007000ff0477ac */ /* 0x000e620008000a00 */
[----:B------:R-:W-:Y:S01]  /*0110*/  LOP3.LUT R0, R7, 0x7ffffff0, RZ, 0xc0, !PT ;  /* 0x7ffffff007007812 */ /* 0x000fe200078ec0ff */
[----:B------:R-:W-:-:S04]  /*0120*/  VIADD R6, R1, 0x8 ;  /* 0x0000000801067836 */ /* 0x000fc80000000000 */
[----:B------:R-:W-:Y:S01]  /*0130*/  IMAD.MOV R7, RZ, RZ, -R0 ;  /* 0x000000ffff077224 */ /* 0x000fe200078e0a00 */
[----:B-1----:R-:W-:-:S04]  /*0140*/  IADD3 R2, P1, PT, R5, UR4, RZ ;  /* 0x0000000405027c10 */ /* 0x002fc8000ff3e0ff */
[----:B------:R-:W-:-:S04]  /*0150*/  IADD3 R2, P2, PT, R2, 0x7, RZ ;  /* 0x0000000702027810 */ /* 0x000fc80007f5e0ff */
[----:B------:R-:W-:-:S09]  /*0160*/  IADD3.X R3, PT, PT, RZ, UR5, RZ, P2, P1 ;  /* 0x00000005ff037c10 */ /* 0x000fd200097e24ff */
.L_x_1:
[----:B0-----:R-:W2:Y:S04]  /*0170*/  LDG.E.U8 R11, desc[UR6][R2.64+0x5] ;  /* 0x00000506020b7981 */ /* 0x001ea8000c1e1100 */
[----:B------:R-:W2:Y:S04]  /*0180*/  LDG.E.U8 R10, desc[UR6][R2.64+0x6] ;  /* 0x00000606020a7981 */ /* 0x000ea8000c1e1100 */
[----:B------:R-:W3:Y:S04]  /*0190*/  LDG.E.U8 R12, desc[UR6][R2.64+-0x7] ;  /* 0xfffff906020c7981 */ /* 0x000ee8000c1e1100 */
[----:B------:R-:W3:Y:S04]  /*01a0*/  LDG.E.U8 R13, desc[UR6][R2.64+-0x6] ;  /* 0xfffffa06020d7981 */ /* 0x000ee8000c1e1100 */
[----:B------:R-:W4:Y:S04]  /*01b0*/  LDG.E.U8 R14, desc[UR6][R2.64+-0x5] ;  /* 0xfffffb06020e7981 */ /* 0x000f28000c1e1100 */
[----:B------:R-:W4:Y:S04]  /*01c0*/  LDG.E.U8 R15, desc[UR6][R2.64+-0x4] ;  /* 0xfffffc06020f7981 */ /* 0x000f28000c1e1100 */
[----:B------:R-:W5:Y:S04]  /*01d0*/  LDG.E.U8 R16, desc[UR6][R2.64+-0x3] ;  /* 0xfffffd0602107981 */ /* 0x000f68000c1e1100 */
        /* <DEDUP_REMOVED lines=8> */
[----:B------:R0:W5:Y:S01]  /*0260*/  LDG.E.U8 R9, desc[UR6][R2.64+0x8] ;  /* 0x0000080602097981 */ /* 0x000162000c1e1100 */
[----:B------:R-:W-:-:S05]  /*0270*/  VIADD R7, R7, 0x10 ;  /* 0x0000001007077836 */ /* 0x000fca0000000000 */
[----:B------:R-:W-:Y:S02]  /*0280*/  ISETP.NE.AND P1, PT, R7, RZ, PT ;  /* 0x000000ff0700720c */ /* 0x000fe40003f25270 */
[----:B0-----:R-:W-:-:S05]  /*0290*/  IADD3 R2, P2, PT, R2, 0x10, RZ ;  /* 0x0000001002027810 */ /* 0x001fca0007f5e0ff */
[----:B------:R-:W-:Y:S01]  /*02a0*/  IMAD.X R3, RZ, RZ, R3, P2 ;  /* 0x000000ffff037224 */ /* 0x000fe200010e0603 */
[----:B--2---:R-:W-:Y:S02]  /*02b0*/  PRMT R10, R10, 0x7604, R11 ;  /* 0x000076040a0a7816 */ /* 0x004fe4000000000b */
[----:B---3--:R-:W-:Y:S02]  /*02c0*/  PRMT R12, R13, 0x7604, R12 ;  /* 0x000076040d0c7816 */ /* 0x008fe4000000000c */
[----:B----4-:R-:W-:Y:S02]  /*02d0*/  PRMT R14, R15, 0x7604, R14 ;  /* 0x000076040f0e7816 */ /* 0x010fe4000000000e */
[----:B-----5:R-:W-:Y:S02]  /*02e0*/  PRMT R16, R17, 0x7604, R16 ;  /* 0x0000760411107816 */ /* 0x020fe40000000010 */
[----:B------:R-:W-:Y:S02]  /*02f0*/  PRMT R18, R19, 0x7604, R18 ;  /* 0x0000760413127816 */ /* 0x000fe40000000012 */
[----:B------:R-:W-:-:S02]  /*0300*/  PRMT R20, R21, 0x7604, R20 ;  /* 0x0000760415147816 */ /* 0x000fc40000000014 */
[----:B------:R-:W-:-:S04]  /*0310*/  PRMT R22, R23, 0x7604, R22 ;  /* 0x0000760417167816 */ /* 0x000fc80000000016 */
[----:B------:R-:W-:Y:S02]  /*0320*/  PRMT R20, R20, 0x5410, R22 ;  /* 0x0000541014147816 */ /* 0x000fe40000000016 */
[----:B------:R-:W-:Y:S02]  /*0330*/  PRMT R11, R9, 0x7604, R8 ;  /* 0x00007604090b7816 */ /* 0x000fe40000000008 */
[----:B------:R-:W-:Y:S02]  /*0340*/  PRMT R8, R12, 0x5410, R14 ;  /* 0x000054100c087816 */ /* 0x000fe4000000000e */
[----:B------:R-:W-:Y:S02]  /*0350*/  PRMT R9, R16, 0x5410, R18 ;  /* 0x0000541010097816 */ /* 0x000fe40000000012 */
[----:B------:R-:W-:-:S03]  /*0360*/  PRMT R21, R10, 0x5410, R11 ;  /* 0x000054100a157816 */ /* 0x000fc6000000000b */
[----:B------:R-:W-:Y:S04]  /*0370*/  STL.64 [R6+-0x8], R8 ;  /* 0xfffff80806007387 */ /* 0x000fe80000100a00 */
[----:B------:R0:W-:Y:S02]  /*0380*/  STL.64 [R6], R20 ;  /* 0x0000001406007387 */ /* 0x0001e40000100a00 */
[----:B0-----:R-:W-:Y:S01]  /*0390*/  VIADD R6, R6, 0x10 ;  /* 0x0000001006067836 */ /* 0x001fe20000000000 */
[----:B------:R-:W-:Y:S06]  /*03a0*/  @P1 BRA `(.L_x_1) ;  /* 0xfffffffc00701947 */ /* 0x000fec000383ffff */
.L_x_0:
[----:B------:R-:W-:Y:S05]  /*03b0*/  @!P0 BRA `(.L_x_2) ;  /* 0x00000004000c8947 */ /* 0x000fea0003800000 */
[----:B------:R-:W1:Y:S01]  /*03c0*/  LDCU UR4, c[0x0][0x3a0] ;  /* 0x00007400ff0477ac */ /* 0x000e620008000800 */
[----:B------:R-:W-:Y:S01]  /*03d0*/  ISETP.GE.U32.AND P0, PT, R24, 0x8, PT ;  /* 0x000000081800780c */ /* 0x000fe20003f06070 */
[----:B-1----:R-:W-:-:S04]  /*03e0*/  ULOP3.LUT UR5, UR4, 0x7, URZ, 0xc0, !UPT ;  /* 0x0000000704057892 */ /* 0x002fc8000f8ec0ff */
[----:B------:R-:W-:-:S08]  /*03f0*/  UISETP.NE.AND UP0, UPT, UR5, URZ, UPT ;  /* 0x000000ff0500728c */ /* 0x000fd0000bf05270 */
[----:B------:R-:W-:Y:S05]  /*0400*/  @!P0 BRA `(.L_x_3) ;  /* 0x0000000000608947 */ /* 0x000fea0003800000 */
[----:B------:R-:W1:Y:S01]  /*0410*/  LDCU.64 UR8, c[0x0][0x380] ;  /* 0x00007000ff0877ac */ /* 0x000e620008000a00 */
[----:B------:R-:W-:-:S05]  /*0420*/  IMAD.IADD R6, R5, 0x1, R0 ;  /* 0x0000000105067824 */ /* 0x000fca00078e0200 */
[----:B-1----:R-:W-:Y:S02]  /*0430*/  IADD3 R6, P0, PT, R6, UR8, RZ ;  /* 0x0000000806067c10 */ /* 0x002fe4000ff1e0ff */
[----:B------:R-:W-:-:S03]  /*0440*/  IADD3 R2, P1, P2, R0, UR8, R5 ;  /* 0x0000000800027c10 */ /* 0x000fc6000fa3e005 */
[----:B------:R-:W-:Y:S01]  /*0450*/  IMAD.X R7, RZ, RZ, UR9, P0 ;  /* 0x00000009ff077e24 */ /* 0x000fe200080e06ff */
[----:B------:R-:W-:-:S04]  /*0460*/  IADD3.X R3, PT, PT, RZ, UR9, RZ, P1, P2 ;  /* 0x00000009ff037c10 */ /* 0x000fc80008fe44ff */
[----:B0-----:R-:W2:Y:S04]  /*0470*/  LDG.E.U8 R6, desc[UR6][R6.64] ;  /* 0x0000000606067981 */ /* 0x001ea8000c1e1100 */
[----:B------:R-:W3:Y:S04]  /*0480*/  LDG.E.U8 R8, desc[UR6][R2.64+0x1] ;  /* 0x0000010602087981 */ /* 0x000ee8000c1e1100 */
[----:B------:R-:W4:Y:S04]  /*0490*/  LDG.E.U8 R9, desc[UR6][R2.64+0x2] ;  /* 0x0000020602097981 */ /* 0x000f28000c1e1100 */
[----:B------:R-:W5:Y:S04]  /*04a0*/  LDG.E.U8 R10, desc[UR6][R2.64+0x3] ;  /* 0x00000306020a7981 */ /* 0x000f68000c1e1100 */
[----:B------:R-:W5:Y:S04]  /*04b0*/  LDG.E.U8 R11, desc[UR6][R2.64+0x4] ;  /* 0x00000406020b7981 */ /* 0x000f68000c1e1100 */
[----:B------:R-:W5:Y:S04]  /*04c0*/  LDG.E.U8 R12, desc[UR6][R2.64+0x5] ;  /* 0x00000506020c7981 */ /* 0x000f68000c1e1100 */
[----:B------:R-:W5:Y:S04]  /*04d0*/  LDG.E.U8 R13, desc[UR6][R2.64+0x6] ;  /* 0x00000606020d7981 */ /* 0x000f68000c1e1100 */
[----:B------:R-:W5:Y:S01]  /*04e0*/  LDG.E.U8 R14, desc[UR6][R2.64+0x7] ;  /* 0x00000706020e7981 */ /* 0x000f62000c1e1100 */
[----:B------:R-:W-:-:S02]  /*04f0*/  IMAD.IADD R15, R1, 0x1, R0 ;  /* 0x00000001010f7824 */ /* 0x000fc400078e0200 */
[----:B------:R-:W-:-:S03]  /*0500*/  VIADD R0, R0, 0x8 ;  /* 0x0000000800007836 */ /* 0x000fc60000000000 */
[----:B--2---:R1:W-:Y:S04]  /*0510*/  STL.U8 [R15], R6 ;  /* 0x000000060f007387 */ /* 0x0043e80000100000 */
[----:B---3--:R1:W-:Y:S04]  /*0520*/  STL.U8 [R15+0x1], R8 ;  /* 0x000001080f007387 */ /* 0x0083e80000100000 */
[----:B----4-:R1:W-:Y:S04]  /*0530*/  STL.U8 [R15+0x2], R9 ;  /* 0x000002090f007387 */ /* 0x0103e80000100000 */
[----:B-----5:R1:W-:Y:S04]  /*0540*/  STL.U8 [R15+0x3], R10 ;  /* 0x0000030a0f007387 */ /* 0x0203e80000100000 */
[----:B------:R1:W-:Y:S04]  /*0550*/  STL.U8 [R15+0x4], R11 ;  /* 0x0000040b0f007387 */ /* 0x0003e80000100000 */
[----:B------:R1:W-:Y:S04]  /*0560*/  STL.U8 [R15+0x5], R12 ;  /* 0x0000050c0f007387 */ /* 0x0003e80000100000 */
[----:B------:R1:W-:Y:S04]  /*0570*/  STL.U8 [R15+0x6], R13 ;  /* 0x0000060d0f007387 */ /* 0x0003e80000100000 */
[----:B------:R1:W-:Y:S02]  /*0580*/  STL.U8 [R15+0x7], R14 ;  /* 0x0000070e0f007387 */ /* 0x0003e40000100000 */
.L_x_3:
[----:B------:R-:W-:Y:S05]  /*0590*/  BRA.U !UP0, `(.L_x_2) ;  /* 0x0000000108947547 */ /* 0x000fea000b800000 */
[----:B------:R-:W-:Y:S02]  /*05a0*/  UISETP.GE.U32.AND UP0, UPT, UR5, 0x4, UPT ;  /* 0x000000040500788c */ /* 0x000fe4000bf06070 */
[----:B------:R-:W-:-:S04]  /*05b0*/  ULOP3.LUT UR4, UR4, 0x3, URZ, 0xc0, !UPT ;  /* 0x0000000304047892 */ /* 0x000fc8000f8ec0ff */
[----:B------:R-:W-:-:S03]  /*05c0*/  UISETP.NE.AND UP1, UPT, UR4, URZ, UPT ;  /* 0x000000ff0400728c */ /* 0x000fc6000bf25270 */
[----:B------:R-:W-:Y:S08]  /*05d0*/  BRA.U !UP0, `(.L_x_4) ;  /* 0x0000000108407547 */ /* 0x000ff0000b800000 */
[----:B------:R-:W2:Y:S01]  /*05e0*/  LDCU.64 UR8, c[0x0][0x380] ;  /* 0x00007000ff0877ac */ /* 0x000ea20008000a00 */
[----:B------:R-:W-:-:S05]  /*05f0*/  IMAD.IADD R2, R5, 0x1, R0 ;  /* 0x0000000105027824 */ /* 0x000fca00078e0200 */
[----:B--2---:R-:W-:Y:S02]  /*0600*/  IADD3 R2, P0, PT, R2, UR8, RZ ;  /* 0x0000000802027c10 */ /* 0x004fe4000ff1e0ff */
[----:B-1----:R-:W-:-:S03]  /*0610*/  IADD3 R6, P1, P2, R0, UR8, R5 ;  /* 0x0000000800067c10 */ /* 0x002fc6000fa3e005 */
[----:B------:R-:W-:Y:S01]  /*0620*/  IMAD.X R3, RZ, RZ, UR9, P0 ;  /* 0x00000009ff037e24 */ /* 0x000fe200080e06ff */
[----:B------:R-:W-:-:S04]  /*0630*/  IADD3.X R7, PT, PT, RZ, UR9, RZ, P1, P2 ;  /* 0x00000009ff077c10 */ /* 0x000fc80008fe44ff */
[----:B0-----:R-:W2:Y:S04]  /*0640*/  LDG.E.U8 R2, desc[UR6][R2.64] ;  /* 0x0000000602027981 */ /* 0x001ea8000c1e1100 */
[----:B------:R-:W3:Y:S04]  /*0650*/  LDG.E.U8 R8, desc[UR6][R6.64+0x1] ;  /* 0x0000010606087981 */ /* 0x000ee8000c1e1100 */
[----:B------:R-:W4:Y:S04]  /*0660*/  LDG.E.U8 R10, desc[UR6][R6.64+0x2] ;  /* 0x00000206060a7981 */ /* 0x000f28000c1e1100 */
[----:B------:R-:W5:Y:S01]  /*0670*/  LDG.E.U8 R12, desc[UR6][R6.64+0x3] ;  /* 0x00000306060c7981 */ /* 0x000f62000c1e1100 */
[----:B------:R-:W-:-:S02]  /*0680*/  IMAD.IADD R9, R1, 0x1, R0 ;  /* 0x0000000101097824 */ /* 0x000fc400078e0200 */
[----:B------:R-:W-:-:S03]  /*0690*/  VIADD R0, R0, 0x4 ;  /* 0x0000000400007836 */ /* 0x000fc60000000000 */
[----:B--2---:R2:W-:Y:S04]  /*06a0*/  STL.U8 [R9], R2 ;  /* 0x0000000209007387 */ /* 0x0045e80000100000 */
[----:B---3--:R2:W-:Y:S04]  /*06b0*/  STL.U8 [R9+0x1], R8 ;  /* 0x0000010809007387 */ /* 0x0085e80000100000 */
[----:B----4-:R2:W-:Y:S04]  /*06c0*/  STL.U8 [R9+0x2], R10 ;  /* 0x0000020a09007387 */ /* 0x0105e80000100000 */
[----:B-----5:R2:W-:Y:S02]  /*06d0*/  STL.U8 [R9+0x3], R12 ;  /* 0x0000030c09007387 */ /* 0x0205e40000100000 */
.L_x_4:
[----:B------:R-:W-:Y:S05]  /*06e0*/  BRA.U !UP1, `(.L_x_2) ;  /* 0x0000000109407547 */ /* 0x000fea000b800000 */
[----:B------:R-:W3:Y:S01]  /*06f0*/  LDCU.64 UR8, c[0x0][0x380] ;  /* 0x00007000ff0877ac */ /* 0x000ee20008000a00 */
[--C-:B------:R-:W-:Y:S02]  /*0700*/  IMAD.IADD R5, R5, 0x1, R0.reuse ;  /* 0x0000000105057824 */ /* 0x100fe400078e0200 */
[----:B------:R-:W-:Y:S01]  /*0710*/  IMAD.IADD R7, R1, 0x1, R0 ;  /* 0x0000000101077824 */ /* 0x000fe200078e0200 */
[----:B------:R-:W-:Y:S02]  /*0720*/  UIADD3 UR4, UPT, UPT, -UR4, URZ, URZ ;  /* 0x000000ff04047290 */ /* 0x000fe4000fffe1ff */
[----:B---3--:R-:W-:-:S05]  /*0730*/  IADD3 R5, P0, PT, R5, UR8, RZ ;  /* 0x0000000805057c10 */ /* 0x008fca000ff1e0ff */
[----:B-1----:R-:W-:-:S08]  /*0740*/  IMAD.X R6, RZ, RZ, UR9, P0 ;  /* 0x00000009ff067e24 */ /* 0x002fd000080e06ff */
.L_x_5:
[----:B--2---:R-:W-:Y:S02]  /*0750*/  IMAD.MOV.U32 R2, RZ, RZ, R5 ;  /* 0x000000ffff027224 */ /* 0x004fe400078e0005 */
[----:B------:R-:W-:-:S05]  /*0760*/  IMAD.MOV.U32 R3, RZ, RZ, R6 ;  /* 0x000000ffff037224 */ /* 0x000fca00078e0006 */
[----:B0-----:R-:W2:Y:S01]  /*0770*/  LDG.E.U8 R0, desc[UR6][R2.64] ;  /* 0x0000000602007981 */ /* 0x001ea2000c1e1100 */
[----:B------:R-:W-:Y:S01]  /*0780*/  UIADD3 UR4, UPT, UPT, UR4, 0x1, URZ ;  /* 0x0000000104047890 */ /* 0x000fe2000fffe0ff */
[----:B------:R-:W-:-:S03]  /*0790*/  IADD3 R5, P0, PT, R5, 0x1, RZ ;  /* 0x0000000105057810 */ /* 0x000fc60007f1e0ff */
[----:B------:R-:W-:Y:S02]  /*07a0*/  UISETP.NE.AND UP0, UPT, UR4, URZ, UPT ;  /* 0x000000ff0400728c */ /* 0x000fe4000bf05270 */
[----:B------:R-:W-:Y:S01]  /*07b0*/  IMAD.X R6, RZ, RZ, R6, P0 ;  /* 0x000000ffff067224 */ /* 0x000fe200000e0606 */
[----:B--2---:R0:W-:Y:S02]  /*07c0*/  STL.U8 [R7], R0 ;  /* 0x0000000007007387 */ /* 0x0041e40000100000 */
[----:B0-----:R-:W-:-:S04]  /*07d0*/  VIADD R7, R7, 0x1 ;  /* 0x0000000107077836 */ /* 0x001fc80000000000 */
[----:B------:R-:W-:Y:S05]  /*07e0*/  BRA.U UP0, `(.L_x_5) ;  /* 0xfffffffd00d87547 */ /* 0x000fea000b83ffff */
.L_x_2:
[----:B------:R-:W3:Y:S01]  /*07f0*/  S2R R5, SR_TID.X ;  /* 0x0000000000057919 */ /* 0x000ee20000002100 */
[----:B------:R-:W4:Y:S01]  /*0800*/  LDCU UR4, c[0x0][0x3a0] ;  /* 0x00007400ff0477ac */ /* 0x000f220008000800 */
[----:B------:R-:W3:Y:S01]  /*0810*/  S2R R0, SR_CTAID.X ;  /* 0x0000000000007919 */ /* 0x000ee20000002500 */
[----:B------:R-:W3:Y:S01]  /*0820*/  LDCU UR5, c[0x0][0x360] ;  /* 0x00006c00ff0577ac */ /* 0x000ee20008000800 */
[----:B------:R-:W2:Y:S01]  /*0830*/  LDCU.64 UR8, c[0x0][0x388] ;  /* 0x00007100ff0877ac */ /* 0x000ea20008000a00 */
[----:B------:R-:W5:Y:S01]  /*0840*/  LDCU UR10, c[0x0][0x398] ;  /* 0x00007300ff0a77ac */ /* 0x000f620008000800 */
[----:B----4-:R-:W-:Y:S02]  /*0850*/  UISETP.GE.U32.AND UP0, UPT, UR4, 0x8, UPT ;  /* 0x000000080400788c */ /* 0x010fe4000bf06070 */
[----:B------:R-:W-:-:S06]  /*0860*/  ULOP3.LUT UR11, UR4, 0x7, URZ, 0xc0, !UPT ;  /* 0x00000007040b7892 */ /* 0x000fcc000f8ec0ff */
[----:B------:R-:W-:Y:S01]  /*0870*/  ISETP.NE.AND P0, PT, RZ, UR11, PT ;  /* 0x0000000bff007c0c */ /* 0x000fe2000bf05270 */
[----:B---3--:R-:W-:Y:S02]  /*0880*/  IMAD R5, R0, UR5, R5 ;  /* 0x0000000500057c24 */ /* 0x008fe4000f8e0205 */
[----:B------:R-:W-:-:S03]  /*0890*/  IMAD.MOV.U32 R0, RZ, RZ, RZ ;  /* 0x000000ffff007224 */ /* 0x000fc600078e00ff */
[----:B--2---:R-:W-:-:S04]  /*08a0*/  IADD3 R2, P1, PT, R5, UR8, RZ ;  /* 0x0000000805027c10 */ /* 0x004fc8000ff3e0ff */
[----:B------:R-:W-:Y:S01]  /*08b0*/  LEA.HI.X.SX32 R3, R5, UR9, 0x1, P1 ;  /* 0x0000000905037c11 */ /* 0x000fe200088f0eff */
[----:B-----5:R-:W-:Y:S01]  /*08c0*/  IMAD R5, R4, UR10, R5 ;  /* 0x0000000a04057c24 */ /* 0x020fe2000f8e0205 */
[----:B------:R-:W-:Y:S07]  /*08d0*/  BRA.U !UP0, `(.L_x_6) ;  /* 0x00000005080c7547 */ /* 0x000fee000b800000 */
[----:B------:R-:W-:Y:S01]  /*08e0*/  ULOP3.LUT UR4, UR4, 0x7ffffff8, URZ, 0xc0, !UPT ;  /* 0x7ffffff804047892 */ /* 0x000fe2000f8ec0ff */
[----:B-1----:R-:W-:Y:S02]  /*08f0*/  VIADD R8, R1, 0x3 ;  /* 0x0000000301087836 */ /* 0x002fe40000000000 */
[----:B------:R-:W-:Y:S01]  /*0900*/  IMAD.MOV.U32 R4, RZ, RZ, R5 ;  /* 0x000000ffff047224 */ /* 0x000fe200078e0005 */
[----:B------:R-:W-:Y:S02]  /*0910*/  UIADD3 UR5, UPT, UPT, -UR4, URZ, URZ ;  /* 0x000000ff04057290 */ /* 0x000fe4000fffe1ff */
[----:B------:R-:W-:-:S10]  /*0920*/  IMAD.U32 R0, RZ, RZ, UR4 ;  /* 0x00000004ff007e24 */ /* 0x000fd4000f8e00ff */
.L_x_7:
[----:B------:R-:W2:Y:S01]  /*0930*/  LDL.U8 R10, [R8+-0x3] ;  /* 0xfffffd00080a7983 */ /* 0x000ea20000100000 */
[----:B---3--:R-:W1:Y:S03]  /*0940*/  LDC.64 R6, c[0x0][0x390] ;  /* 0x0000e400ff067b82 */ /* 0x008e660000000a00 */
[----:B0-----:R-:W2:Y:S01]  /*0950*/  LDG.E.U8 R9, desc[UR6][R2.64] ;  /* 0x0000000602097981 */ /* 0x001ea2000c1e1100 */
[----:B-1----:R-:W-:Y:S01]  /*0960*/  IMAD.WIDE R6, R4, 0x4, R6 ;  /* 0x0000000404067825 */ /* 0x002fe200078e0206 */
[----:B--2---:R-:W-:-:S13]  /*0970*/  ISETP.NE.AND P1, PT, R10, R9, PT ;  /* 0x000000090a00720c */ /* 0x004fda0003f25270 */
[----:B------:R-:W2:Y:S02]  /*0980*/  @!P1 LDG.E R10, desc[UR6][R6.64] ;  /* 0x00000006060a9981 */ /* 0x000ea4000c1e1900 */
[----:B--2---:R-:W-:Y:S02]  /*0990*/  @!P1 VIADD R11, R10, 0xffffffff ;  /* 0xffffffff0a0b9836 */ /* 0x004fe40000000000 */
[----:B------:R-:W2:Y:S04]  /*09a0*/  LDL.U8 R10, [R8+-0x2] ;  /* 0xfffffe00080a7983 */ /* 0x000ea80000100000 */
[----:B------:R0:W-:Y:S04]  /*09b0*/  @!P1 STG.E desc[UR6][R6.64], R11 ;  /* 0x0000000b06009986 */ /* 0x0001e8000c101906 */
[----:B------:R-:W3:Y:S02]  /*09c0*/  @!P1 LDG.E.U8 R9, desc[UR6][R2.64] ;  /* 0x0000000602099981 */ /* 0x000ee4000c1e1100 */
[----:B---3--:R-:W-:-:S04]  /*09d0*/  PRMT R13, R9, 0x9910, RZ ;  /* 0x00009910090d7816 */ /* 0x008fc800000000ff */
[----:B--2---:R-:W-:-:S13]  /*09e0*/  ISETP.NE.AND P1, PT, R10, R13, PT ;  /* 0x0000000d0a00720c */ /* 0x004fda0003f25270 */
[----:B------:R-:W2:Y:S02]  /*09f0*/  @!P1 LDG.E R10, desc[UR6][R6.64+-0x4] ;  /* 0xfffffc06060a9981 */ /* 0x000ea4000c1e1900 */
[----:B--2---:R-:W-:Y:S02]  /*0a00*/  @!P1 VIADD R13, R10, 0xffffffff ;  /* 0xffffffff0a0d9836 */ /* 0x004fe40000000000 */
[----:B------:R-:W2:Y:S04]  /*0a10*/  LDL.U8 R10, [R8+-0x1] ;  /* 0xffffff00080a7983 */ /* 0x000ea80000100000 */
[----:B------:R1:W-:Y:S04]  /*0a20*/  @!P1 STG.E desc[UR6][R6.64+-0x4], R13 ;  /* 0xfffffc0d06009986 */ /* 0x0003e8000c101906 */
[----:B------:R-:W0:Y:S02]  /*0a30*/  @!P1 LDG.E.U8 R9, desc[UR6][R2.64] ;  /* 0x0000000602099981 */ /* 0x000e24000c1e1100 */
[----:B0-----:R-:W-:-:S04]  /*0a40*/  PRMT R11, R9, 0x9910, RZ ;  /* 0x00009910090b7816 */ /* 0x001fc800000000ff */
[----:B--2---:R-:W-:-:S13]  /*0a50*/  ISETP.NE.AND P1, PT, R10, R11, PT ;  /* 0x0000000b0a00720c */ /* 0x004fda0003f25270 */
[----:B------:R-:W2:Y:S02]  /*0a60*/  @!P1 LDG.E R10, desc[UR6][R6.64+-0x8] ;  /* 0xfffff806060a9981 */ /* 0x000ea4000c1e1900 */
[----:B--2---:R-:W-:Y:S02]  /*0a70*/  @!P1 VIADD R11, R10, 0xffffffff ;  /* 0xffffffff0a0b9836 */ /* 0x004fe40000000000 */
[----:B------:R-:W2:Y:S04]  /*0a80*/  LDL.U8 R10, [R8] ;  /* 0x00000000080a7983 */ /* 0x000ea80000100000 */
[----:B------:R0:W-:Y:S04]  /*0a90*/  @!P1 STG.E desc[UR6][R6.64+-0x8], R11 ;  /* 0xfffff80b06009986 */ /* 0x0001e8000c101906 */
[----:B------:R-:W1:Y:S02]  /*0aa0*/  @!P1 LDG.E.U8 R9, desc[UR6][R2.64] ;  /* 0x0000000602099981 */ /* 0x000e64000c1e1100 */
[----:B-1----:R-:W-:-:S04]  /*0ab0*/  PRMT R13, R9, 0x9910, RZ ;  /* 0x00009910090d7816 */ /* 0x002fc800000000ff */
[----:B--2---:R-:W-:-:S13]  /*0ac0*/  ISETP.NE.AND P1, PT, R10, R13, PT ;  /* 0x0000000d0a00720c */ /* 0x004fda0003f25270 */
[----:B------:R-:W2:Y:S02]  /*0ad0*/  @!P1 LDG.E R10, desc[UR6][R6.64+-0xc] ;  /* 0xfffff406060a9981 */ /* 0x000ea4000c1e1900 */
[----:B--2---:R-:W-:Y:S02]  /*0ae0*/  @!P1 VIADD R13, R10, 0xffffffff ;  /* 0xffffffff0a0d9836 */ /* 0x004fe40000000000 */
[----:B------:R-:W2:Y:S04]  /*0af0*/  LDL.U8 R10, [R8+0x1] ;  /* 0x00000100080a7983 */ /* 0x000ea80000100000 */
[----:B------:R1:W-:Y:S04]  /*0b00*/  @!P1 STG.E desc[UR6][R6.64+-0xc], R13 ;  /* 0xfffff40d06009986 */ /* 0x0003e8000c101906 */
[----:B------:R-:W0:Y:S02]  /*0b10*/  @!P1 LDG.E.U8 R9, desc[UR6][R2.64] ;  /* 0x0000000602099981 */ /* 0x000e24000c1e1100 */
[----:B0-----:R-:W-:-:S04]  /*0b20*/  PRMT R11, R9, 0x9910, RZ ;  /* 0x00009910090b7816 */ /* 0x001fc800000000ff */
[----:B--2---:R-:W-:-:S13]  /*0b30*/  ISETP.NE.AND P1, PT, R10, R11, PT ;  /* 0x0000000b0a00720c */ /* 0x004fda0003f25270 */
[----:B------:R-:W2:Y:S02]  /*0b40*/  @!P1 LDG.E R10, desc[UR6][R6.64+-0x10] ;  /* 0xfffff006060a9981 */ /* 0x000ea4000c1e1900 */
[----:B--2---:R-:W-:Y:S02]  /*0b50*/  @!P1 VIADD R11, R10, 0xffffffff ;  /* 0xffffffff0a0b9836 */ /* 0x004fe40000000000 */
[----:B------:R-:W2:Y:S04]  /*0b60*/  LDL.U8 R10, [R8+0x2] ;  /* 0x00000200080a7983 */ /* 0x000ea80000100000 */
        /* <DEDUP_REMOVED lines=15> */
[----:B------:R-:W4:Y:S02]  /*0c60*/  @!P1 LDG.E.U8 R9, desc[UR6][R2.64] ;  /* 0x0000000602099981 */ /* 0x000f24000c1e1100 */
[----:B----4-:R-:W-:-:S04]  /*0c70*/  PRMT R9, R9, 0x9910, RZ ;  /* 0x0000991009097816 */ /* 0x010fc800000000ff */
[----:B--2---:R-:W-:-:S13]  /*0c80*/  ISETP.NE.AND P1, PT, R10, R9, PT ;  /* 0x000000090a00720c */ /* 0x004fda0003f25270 */
[----:B------:R-:W2:Y:S01]  /*0c90*/  @!P1 LDG.E R9, desc[UR6][R6.64+-0x1c] ;  /* 0xffffe40606099981 */ /* 0x000ea2000c1e1900 */
[----:B------:R-:W-:-:S04]  /*0ca0*/  UIADD3 UR5, UPT, UPT, UR5, 0x8, URZ ;  /* 0x0000000805057890 */ /* 0x000fc8000fffe0ff */
[----:B------:R-:W-:Y:S01]  /*0cb0*/  UISETP.NE.AND UP0, UPT, UR5, URZ, UPT ;  /* 0x000000ff0500728c */ /* 0x000fe2000bf05270 */
[----:B------:R-:W-:Y:S02]  /*0cc0*/  VIADD R8, R8, 0x8 ;  /* 0x0000000808087836 */ /* 0x000fe40000000000 */
[----:B------:R-:W-:Y:S02]  /*0cd0*/  VIADD R4, R4, 0xfffffff8 ;  /* 0xfffffff804047836 */ /* 0x000fe40000000000 */
[----:B--2---:R-:W-:-:S05]  /*0ce0*/  @!P1 VIADD R9, R9, 0xffffffff ;  /* 0xffffffff09099836 */ /* 0x004fca0000000000 */
[----:B------:R3:W-:Y:S01]  /*0cf0*/  @!P1 STG.E desc[UR6][R6.64+-0x1c], R9 ;  /* 0xffffe40906009986 */ /* 0x0007e2000c101906 */
[----:B------:R-:W-:Y:S05]  /*0d00*/  BRA.U UP0, `(.L_x_7) ;  /* 0xfffffffd00087547 */ /* 0x000fea000b83ffff */
.L_x_6:
[----:B0-----:R-:W-:Y:S05]  /*0d10*/  @!P0 EXIT ;  /* 0x000000000000894d */ /* 0x001fea0003800000 */
[----:B------:R-:W1:Y:S01]  /*0d20*/  LDC R4, c[0x0][0x3a0] ;  /* 0x0000e800ff047b82 */ /* 0x000e620000000800 */
[----:B------:R-:W-:Y:S01]  /*0d30*/  UISETP.GE.U32.AND UP0, UPT, UR11, 0x4, UPT ;  /* 0x000000040b00788c */ /* 0x000fe2000bf06070 */
[----:B-1----:R-:W-:-:S08]  /*0d40*/  LOP3.LUT R12, R4, 0x3, RZ, 0xc0, !PT ;  /* 0x00000003040c7812 */ /* 0x002fd000078ec0ff */
[----:B------:R-:W-:Y:S05]  /*0d50*/  BRA.U !UP0, `(.L_x_8) ;  /* 0x00000001088c7547 */ /* 0x000fea000b800000 */
[--C-:B------:R-:W-:Y:S01]  /*0d60*/  IMAD.IADD R10, R1, 0x1, R0.reuse ;  /* 0x00000001010a7824 */ /* 0x100fe200078e0200 */
[----:B---3--:R-:W2:Y:S01]  /*0d70*/  LDG.E.U8 R11, desc[UR6][R2.64] ;  /* 0x00000006020b7981 */ /* 0x008ea2000c1e1100 */
[----:B------:R-:W0:Y:S03]  /*0d80*/  LDC.64 R6, c[0x0][0x390] ;  /* 0x0000e400ff067b82 */ /* 0x000e260000000a00 */
[----:B------:R-:W2:Y:S01]  /*0d90*/  LDL.U8 R8, [R10] ;  /* 0x000000000a087983 */ /* 0x000ea20000100000 */
[----:B------:R-:W-:-:S04]  /*0da0*/  IMAD.IADD R9, R5, 0x1, -R0 ;  /* 0x0000000105097824 */ /* 0x000fc800078e0a00 */
[----:B0-----:R-:W-:Y:S01]  /*0db0*/  IMAD.WIDE R6, R9, 0x4, R6 ;  /* 0x0000000409067825 */ /* 0x001fe200078e0206 */
[----:B--2---:R-:W-:-:S13]  /*0dc0*/  ISETP.NE.AND P0, PT, R8, R11, PT ;  /* 0x0000000b0800720c */ /* 0x004fda0003f05270 */
[----:B------:R-:W2:Y:S02]  /*0dd0*/  @!P0 LDG.E R8, desc[UR6][R6.64] ;  /* 0x0000000606088981 */ /* 0x000ea4000c1e1900 */
[----:B--2---:R-:W-:Y:S02]  /*0de0*/  @!P0 VIADD R9, R8, 0xffffffff ;  /* 0xffffffff08098836 */ /* 0x004fe40000000000 */
[----:B------:R-:W2:Y:S04]  /*0df0*/  LDL.U8 R8, [R10+0x1] ;  /* 0x000001000a087983 */ /* 0x000ea80000100000 */
[----:B------:R0:W-:Y:S04]  /*0e00*/  @!P0 STG.E desc[UR6][R6.64], R9 ;  /* 0x0000000906008986 */ /* 0x0001e8000c101906 */
[----:B------:R-:W3:Y:S02]  /*0e10*/  @!P0 LDG.E.U8 R11, desc[UR6][R2.64] ;  /* 0x00000006020b8981 */ /* 0x000ee4000c1e1100 */
[----:B---3--:R-:W-:-:S04]  /*0e20*/  PRMT R13, R11, 0x9910, RZ ;  /* 0x000099100b0d7816 */ /* 0x008fc800000000ff */
        /* <DEDUP_REMOVED lines=12> */
[----:B------:R-:W3:Y:S01]  /*0ef0*/  @!P0 LDG.E.U8 R11, desc[UR6][R2.64] ;  /* 0x00000006020b8981 */ /* 0x000ee2000c1e1100 */
[----:B------:R-:W-:Y:S01]  /*0f00*/  BSSY.RECONVERGENT B0, `(.L_x_9) ;  /* 0x0000007000007945 */ /* 0x000fe20003800200 */
[----:B---3--:R-:W-:-:S04]  /*0f10*/  PRMT R11, R11, 0x9910, RZ ;  /* 0x000099100b0b7816 */ /* 0x008fc800000000ff */
[----:B--2---:R-:W-:-:S13]  /*0f20*/  ISETP.NE.AND P0, PT, R8, R11, PT ;  /* 0x0000000b0800720c */ /* 0x004fda0003f05270 */
[----:B-1----:R-:W-:Y:S05]  /*0f30*/  @P0 BRA `(.L_x_10) ;  /* 0x00000000000c0947 */ /* 0x002fea0003800000 */
[----:B------:R-:W2:Y:S02]  /*0f40*/  LDG.E R8, desc[UR6][R6.64+-0xc] ;  /* 0xfffff40606087981 */ /* 0x000ea4000c1e1900 */
[----:B--2---:R-:W-:-:S05]  /*0f50*/  VIADD R9, R8, 0xffffffff ;  /* 0xffffffff08097836 */ /* 0x004fca0000000000 */
[----:B------:R0:W-:Y:S02]  /*0f60*/  STG.E desc[UR6][R6.64+-0xc], R9 ;  /* 0xfffff40906007986 */ /* 0x0001e4000c101906 */
.L_x_10:
[----:B------:R-:W-:Y:S05]  /*0f70*/  BSYNC.RECONVERGENT B0 ;  /* 0x0000000000007941 */ /* 0x000fea0003800200 */
.L_x_9:
[----:B------:R-:W-:-:S07]  /*0f80*/  VIADD R0, R0, 0x4 ;  /* 0x0000000400007836 */ /* 0x000fce0000000000 */
.L_x_8:
[----:B------:R-:W-:-:S13]  /*0f90*/  ISETP.NE.AND P0, PT, R12, RZ, PT ;  /* 0x000000ff0c00720c */ /* 0x000fda0003f05270 */
[----:B------:R-:W-:Y:S05]  /*0fa0*/  @!P0 EXIT ;  /* 0x000000000000894d */ /* 0x000fea0003800000 */
[----:B------:R-:W-:-:S13]  /*0fb0*/  ISETP.NE.AND P0, PT, R12, 0x1, PT ;  /* 0x000000010c00780c */ /* 0x000fda0003f05270 */
[----:B------:R-:W-:Y:S05]  /*0fc0*/  @!P0 BRA `(.L_x_11) ;  /* 0x0000000000548947 */ /* 0x000fea0003800000 */
[--C-:B------:R-:W-:Y:S01]  /*0fd0*/  IMAD.IADD R10, R1, 0x1, R0.reuse ;  /* 0x00000001010a7824 */ /* 0x100fe200078e0200 */
[----:B0--3--:R-:W2:Y:S01]  /*0fe0*/  LDG.E.U8 R9, desc[UR6][R2.64] ;  /* 0x0000000602097981 */ /* 0x009ea2000c1e1100 */
        /* <DEDUP_REMOVED lines=13> */
[----:B0-----:R-:W-:Y:S05]  /*10c0*/  @P0 BRA `(.L_x_13) ;  /* 0x00000000000c0947 */ /* 0x001fea0003800000 */
[----:B------:R-:W2:Y:S02]  /*10d0*/  LDG.E R8, desc[UR6][R6.64+-0x4] ;  /* 0xfffffc0606087981 */ /* 0x000ea4000c1e1900 */
[----:B--2---:R-:W-:-:S05]  /*10e0*/  VIADD R9, R8, 0xffffffff ;  /* 0xffffffff08097836 */ /* 0x004fca0000000000 */
[----:B------:R0:W-:Y:S02]  /*10f0*/  STG.E desc[UR6][R6.64+-0x4], R9 ;  /* 0xfffffc0906007986 */ /* 0x0001e4000c101906 */
.L_x_13:
[----:B------:R-:W-:Y:S05]  /*1100*/  BSYNC.RECONVERGENT B0 ;  /* 0x0000000000007941 */ /* 0x000fea0003800200 */
.L_x_12:
[----:B------:R-:W-:-:S07]  /*1110*/  VIADD R0, R0, 0x2 ;  /* 0x0000000200007836 */ /* 0x000fce0000000000 */
.L_x_11:
[----:B------:R-:W-:-:S04]  /*1120*/  LOP3.LUT R4, R4, 0x1, RZ, 0xc0, !PT ;  /* 0x0000000104047812 */ /* 0x000fc800078ec0ff */
[----:B------:R-:W-:-:S13]  /*1130*/  ISETP.NE.U32.AND P0, PT, R4, 0x1, PT ;  /* 0x000000010400780c */ /* 0x000fda0003f05070 */
[----:B------:R-:W-:Y:S05]  /*1140*/  @P0 EXIT ;  /* 0x000000000000094d */ /* 0x000fea0003800000 */
[----:B------:R-:W-:Y:S01]  /*1150*/  IMAD.IADD R4, R1, 0x1, R0 ;  /* 0x0000000101047824 */ /* 0x000fe200078e0200 */
[----:B------:R-:W2:Y:S05]  /*1160*/  LDG.E.U8 R3, desc[UR6][R2.64] ;  /* 0x0000000602037981 */ /* 0x000eaa000c1e1100 */
[----:B------:R-:W2:Y:S02]  /*1170*/  LDL.U8 R4, [R4] ;  /* 0x0000000004047983 */ /* 0x000ea40000100000 */
[----:B--2---:R-:W-:-:S13]  /*1180*/  ISETP.NE.AND P0, PT, R4, R3, PT ;  /* 0x000000030400720c */ /* 0x004fda0003f05270 */
[----:B------:R-:W-:Y:S05]  /*1190*/  @P0 EXIT ;  /* 0x000000000000094d */ /* 0x000fea0003800000 */
[----:B------:R-:W1:Y:S01]  /*11a0*/  LDC.64 R2, c[0x0][0x390] ;  /* 0x0000e400ff027b82 */ /* 0x000e620000000a00 */
[----:B------:R-:W-:-:S04]  /*11b0*/  IMAD.IADD R5, R5, 0x1, -R0 ;  /* 0x0000000105057824 */ /* 0x000fc800078e0a00 */
[----:B-1----:R-:W-:-:S05]  /*11c0*/  IMAD.WIDE R2, R5, 0x4, R2 ;  /* 0x0000000405027825 */ /* 0x002fca00078e0202 */
[----:B------:R-:W2:Y:S02]  /*11d0*/  LDG.E R0, desc[UR6][R2.64] ;  /* 0x0000000602007981 */ /* 0x000ea4000c1e1900 */
[----:B--2---:R-:W-:-:S05]  /*11e0*/  VIADD R5, R0, 0xffffffff ;  /* 0xffffffff00057836 */ /* 0x004fca0000000000 */
[----:B------:R-:W-:Y:S01]  /*11f0*/  STG.E desc[UR6][R2.64], R5 ;  /* 0x0000000502007986 */ /* 0x000fe2000c101906 */
[----:B------:R-:W-:Y:S05]  /*1200*/  EXIT ;  /* 0x000000000000794d */ /* 0x000fea0003800000 */
.L_x_14:
[----:B------:R-:W-:-:S00]  /*1210*/  BRA `(.L_x_14) ;  /* 0xfffffffc00fc7947 */ /* 0x000fc0000383ffff */
[----:B------:R-:W-:-:S00]  /*1220*/  NOP ;  /* 0x0000000000007918 */ /* 0x000fc00000000000 */
        /* <DEDUP_REMOVED lines=13> */
.L_x_15:


//--------------------- .nv.global.init           --------------------------
	.section	.nv.global.init,"aw",@progbits
	.align	4
.nv.global.init:
	.type		mrg32k3aM1SubSeq,@object
	.size		mrg32k3aM1SubSeq,(mrg32k3aM2SubSeq - mrg32k3aM1SubSeq)
mrg32k3aM1SubSeq:
        /*0000*/ 	.byte	0x0b, 0xcc, 0xee, 0x04, 0x73, 0x29, 0x8b, 0x6f, 0xf6, 0x53, 0x03, 0xf6, 0x23, 0xf6, 0xea, 0xda
        /* <DEDUP_REMOVED lines=125> */
	.type		mrg32k3aM2SubSeq,@object
	.size		mrg32k3aM2SubSeq,(mrg32k3aM1 - mrg32k3aM2SubSeq)
mrg32k3aM2SubSeq:
        /* <DEDUP_REMOVED lines=126> */
	.type		mrg32k3aM1,@object
	.size		mrg32k3aM1,(mrg32k3aM1Seq - mrg32k3aM1)
mrg32k3aM1:
        /* <DEDUP_REMOVED lines=144> */
	.type		mrg32k3aM1Seq,@object
	.size		mrg32k3aM1Seq,(mrg32k3aM2 - mrg32k3aM1Seq)
mrg32k3aM1Seq:
        /* <DEDUP_REMOVED lines=144> */
	.type		mrg32k3aM2,@object
	.size		mrg32k3aM2,(mrg32k3aM2Seq - mrg32k3aM2)
mrg32k3aM2:
        /* <DEDUP_REMOVED lines=144> */
	.type		mrg32k3aM2Seq,@object
	.size		mrg32k3aM2Seq,(precalc_xorwow_matrix - mrg32k3aM2Seq)
mrg32k3aM2Seq:
        /* <DEDUP_REMOVED lines=144> */
	.type		precalc_xorwow_matrix,@object
	.size		precalc_xorwow_matrix,(precalc_xorwow_offset_matrix - precalc_xorwow_matrix)
precalc_xorwow_matrix:
        /* <DEDUP_REMOVED lines=6400> */
	.type		precalc_xorwow_offset_matrix,@object
	.size		precalc_xorwow_offset_matrix,(.L_1 - precalc_xorwow_offset_matrix)
precalc_xorwow_offset_matrix:
        /* <DEDUP_REMOVED lines=6400> */
.L_1:


//--------------------- .nv.shared.reserved.0     --------------------------
	.section	.nv.shared.reserved.0,"aw",@nobits
	.weak		__nv_reservedSMEM_offset_0_alias
	.size		__nv_reservedSMEM_offset_0_alias, 0, 64
	.other		__nv_reservedSMEM_offset_0_alias,@"STO_CUDA_RESERVED_SHARED STV_DEFAULT"
__nv_reservedSMEM_offset_0_alias:
	.zero		0
	.zero		64


//--------------------- .nv.constant0._Z15mass_search_GPUPcS_Piiii --------------------------
	.section	.nv.constant0._Z15mass_search_GPUPcS_Piiii,"a",@progbits
	.sectionflags	@""
	.align	4
.nv.constant0._Z15mass_search_GPUPcS_Piiii:
	.zero		932


//--------------------- SYMBOLS --------------------------

	.type		.nv.reservedSmem.offset0,@object
	.size		.nv.reservedSmem.offset0,0x4
